//
// Generated by NVIDIA NVVM Compiler
//
// Compiler Build ID: CL-36424714
// Cuda compilation tools, release 13.0, V13.0.88
// Based on NVVM 20.0.0
//

.version 9.0
.target sm_100
.address_size 64

	// .globl	_Z23dot_prod_f32_f32_kernelILi256EEvPfS0_S0_i
// _ZZ23dot_prod_f32_f32_kernelILi256EEvPfS0_S0_iE11reduce_smem has been demoted

.visible .entry _Z23dot_prod_f32_f32_kernelILi256EEvPfS0_S0_i(
	.param .u64 .ptr .align 1 _Z23dot_prod_f32_f32_kernelILi256EEvPfS0_S0_i_param_0,
	.param .u64 .ptr .align 1 _Z23dot_prod_f32_f32_kernelILi256EEvPfS0_S0_i_param_1,
	.param .u64 .ptr .align 1 _Z23dot_prod_f32_f32_kernelILi256EEvPfS0_S0_i_param_2,
	.param .u32 _Z23dot_prod_f32_f32_kernelILi256EEvPfS0_S0_i_param_3
)
{
	.reg .pred 	%p<16>;
	.reg .b32 	%r<29>;
	.reg .b32 	%f<28>;
	.reg .b64 	%rd<14>;
	// demoted variable
	.shared .align 4 .b8 _ZZ23dot_prod_f32_f32_kernelILi256EEvPfS0_S0_iE11reduce_smem[32];
	ld.param.u64 	%rd2, [_Z23dot_prod_f32_f32_kernelILi256EEvPfS0_S0_i_param_0];
	ld.param.u64 	%rd3, [_Z23dot_prod_f32_f32_kernelILi256EEvPfS0_S0_i_param_1];
	ld.param.u64 	%rd4, [_Z23dot_prod_f32_f32_kernelILi256EEvPfS0_S0_i_param_2];
	ld.param.s32 	%rd5, [_Z23dot_prod_f32_f32_kernelILi256EEvPfS0_S0_i_param_3];
	mov.u32 	%r1, %tid.x;
	cvt.u64.u32 	%rd6, %r1;
	mov.u32 	%r3, %ctaid.x;
	mov.u32 	%r4, %ntid.x;
	mul.lo.s32 	%r5, %r3, %r4;
	cvt.u64.u32 	%rd7, %r5;
	add.s64 	%rd1, %rd7, %rd6;
	setp.ge.u64 	%p1, %rd1, %rd5;
	mov.f32 	%f26, 0f00000000;
	@%p1 bra 	$L__BB0_2;
	cvta.to.global.u64 	%rd8, %rd2;
	cvta.to.global.u64 	%rd9, %rd3;
	shl.b64 	%rd10, %rd1, 2;
	add.s64 	%rd11, %rd8, %rd10;
	ld.global.f32 	%f8, [%rd11];
	add.s64 	%rd12, %rd9, %rd10;
	ld.global.f32 	%f9, [%rd12];
	mul.f32 	%f26, %f8, %f9;
$L__BB0_2:
	and.b32  	%r2, %r1, 31;
	mov.b32 	%r6, %f26;
	shfl.sync.bfly.b32	%r7|%p2, %r6, 16, 31, -1;
	mov.b32 	%f10, %r7;
	add.f32 	%f11, %f26, %f10;
	mov.b32 	%r8, %f11;
	shfl.sync.bfly.b32	%r9|%p3, %r8, 8, 31, -1;
	mov.b32 	%f12, %r9;
	add.f32 	%f13, %f11, %f12;
	mov.b32 	%r10, %f13;
	shfl.sync.bfly.b32	%r11|%p4, %r10, 4, 31, -1;
	mov.b32 	%f14, %r11;
	add.f32 	%f15, %f13, %f14;
	mov.b32 	%r12, %f15;
	shfl.sync.bfly.b32	%r13|%p5, %r12, 2, 31, -1;
	mov.b32 	%f16, %r13;
	add.f32 	%f17, %f15, %f16;
	mov.b32 	%r14, %f17;
	shfl.sync.bfly.b32	%r15|%p6, %r14, 1, 31, -1;
	mov.b32 	%f18, %r15;
	add.f32 	%f3, %f17, %f18;
	setp.ne.s32 	%p7, %r2, 0;
	@%p7 bra 	$L__BB0_4;
	shr.u32 	%r16, %r1, 3;
	mov.u32 	%r17, _ZZ23dot_prod_f32_f32_kernelILi256EEvPfS0_S0_iE11reduce_smem;
	add.s32 	%r18, %r17, %r16;
	st.shared.f32 	[%r18], %f3;
$L__BB0_4:
	bar.sync 	0;
	setp.gt.u32 	%p8, %r1, 255;
	setp.gt.u32 	%p9, %r2, 7;
	mov.f32 	%f27, 0f00000000;
	or.pred  	%p10, %p8, %p9;
	@%p10 bra 	$L__BB0_6;
	shl.b32 	%r20, %r2, 2;
	mov.u32 	%r21, _ZZ23dot_prod_f32_f32_kernelILi256EEvPfS0_S0_iE11reduce_smem;
	add.s32 	%r22, %r21, %r20;
	ld.shared.f32 	%f27, [%r22];
$L__BB0_6:
	setp.gt.u32 	%p11, %r1, 31;
	@%p11 bra 	$L__BB0_9;
	mov.b32 	%r23, %f27;
	shfl.sync.bfly.b32	%r24|%p12, %r23, 4, 31, -1;
	mov.b32 	%f20, %r24;
	add.f32 	%f21, %f27, %f20;
	mov.b32 	%r25, %f21;
	shfl.sync.bfly.b32	%r26|%p13, %r25, 2, 31, -1;
	mov.b32 	%f22, %r26;
	add.f32 	%f23, %f21, %f22;
	mov.b32 	%r27, %f23;
	shfl.sync.bfly.b32	%r28|%p14, %r27, 1, 31, -1;
	mov.b32 	%f24, %r28;
	add.f32 	%f6, %f23, %f24;
	setp.ne.s32 	%p15, %r1, 0;
	@%p15 bra 	$L__BB0_9;
	cvta.to.global.u64 	%rd13, %rd4;
	atom.global.add.f32 	%f25, [%rd13], %f6;
$L__BB0_9:
	ret;

}


// ===== COMPILED SASS (sm_100) =====

	.target	sm_100

	.elftype	@"ET_EXEC"


//--------------------- .note.nv.tkinfo           --------------------------
	.section	.note.nv.tkinfo,"",@"SHT_NOTE"
	.sectionflags	@"SHF_NOTE_NV_TKINFO"
	.tkinfo
        /*0018*/ 	.word	0x00000002
        /*0030*/ 	.string	""
        /*0030*/ 	.string	"ptxas"
        /*0030*/ 	.string	"Cuda compilation tools, release 13.0, V13.0.88"
        /*0030*/ 	.string	"Build cuda_13.0.r13.0/compiler.36424714_0"
        /*0030*/ 	.string	"-arch sm_100 -m 64 "



//--------------------- .note.nv.cuinfo           --------------------------
	.section	.note.nv.cuinfo,"",@"SHT_NOTE"
	.sectionflags	@"SHF_NOTE_NV_CUINFO"
        /*0018*/ 	.short	0x0002
        /*001a*/ 	.short	0x0064
        /*001c*/ 	.short	0x0082
	.zero		2


//--------------------- .nv.info                  --------------------------
	.section	.nv.info,"",@"SHT_CUDA_INFO"
	.align	4


	//----- nvinfo : EIATTR_REGCOUNT
	.align		4
        /*0000*/ 	.byte	0x04, 0x2f
        /*0002*/ 	.short	(.L_1 - .L_0)
	.align		4
.L_0:
        /*0004*/ 	.word	index@(_Z23dot_prod_f32_f32_kernelILi256EEvPfS0_S0_i)
        /*0008*/ 	.word	0x0000000e


	//----- nvinfo : EIATTR_FRAME_SIZE
	.align		4
.L_1:
        /*000c*/ 	.byte	0x04, 0x11
        /*000e*/ 	.short	(.L_3 - .L_2)
	.align		4
.L_2:
        /*0010*/ 	.word	index@(_Z23dot_prod_f32_f32_kernelILi256EEvPfS0_S0_i)
        /*0014*/ 	.word	0x00000000


	//----- nvinfo : EIATTR_MIN_STACK_SIZE
	.align		4
.L_3:
        /*0018*/ 	.byte	0x04, 0x12
        /*001a*/ 	.short	(.L_5 - .L_4)
	.align		4
.L_4:
        /*001c*/ 	.word	index@(_Z23dot_prod_f32_f32_kernelILi256EEvPfS0_S0_i)
        /*0020*/ 	.word	0x00000000
.L_5:


//--------------------- .nv.compat                --------------------------
	.section	.nv.compat,"",@"SHT_CUDA_COMPAT_INFO"
	.align	4
        /*0000*/ 	.byte	0x02, 0x09, 0x00, 0x00, 0x02, 0x02, 0x01, 0x00, 0x02, 0x05, 0x05, 0x00, 0x03, 0x07, 0x01, 0x01
        /*0010*/ 	.byte	0x02, 0x03, 0x00, 0x00, 0x02, 0x06, 0x01, 0x00, 0x04, 0x0b, 0x08, 0x00, 0x09, 0x00, 0x00, 0x00
        /*0020*/ 	.byte	0x00, 0x00, 0x00, 0x00


//--------------------- .nv.info._Z23dot_prod_f32_f32_kernelILi256EEvPfS0_S0_i --------------------------
	.section	.nv.info._Z23dot_prod_f32_f32_kernelILi256EEvPfS0_S0_i,"",@"SHT_CUDA_INFO"
	.sectionflags	@""
	.align	4


	//----- nvinfo : EIATTR_CUDA_API_VERSION
	.align		4
        /*0000*/ 	.byte	0x04, 0x37
        /*0002*/ 	.short	(.L_7 - .L_6)
.L_6:
        /*0004*/ 	.word	0x00000082


	//----- nvinfo : EIATTR_KPARAM_INFO
	.align		4
.L_7:
        /*0008*/ 	.byte	0x04, 0x17
        /*000a*/ 	.short	(.L_9 - .L_8)
.L_8:
        /*000c*/ 	.word	0x00000000
        /*0010*/ 	.short	0x0003
        /*0012*/ 	.short	0x0018
        /*0014*/ 	.byte	0x00, 0xf0, 0x11, 0x00


	//----- nvinfo : EIATTR_KPARAM_INFO
	.align		4
.L_9:
        /*0018*/ 	.byte	0x04, 0x17
        /*001a*/ 	.short	(.L_11 - .L_10)
.L_10:
        /*001c*/ 	.word	0x00000000
        /*0020*/ 	.short	0x0002
        /*0022*/ 	.short	0x0010
        /*0024*/ 	.byte	0x00, 0xf5, 0x21, 0x00


	//----- nvinfo : EIATTR_KPARAM_INFO
	.align		4
.L_11:
        /*0028*/ 	.byte	0x04, 0x17
        /*002a*/ 	.short	(.L_13 - .L_12)
.L_12:
        /*002c*/ 	.word	0x00000000
        /*0030*/ 	.short	0x0001
        /*0032*/ 	.short	0x0008
        /*0034*/ 	.byte	0x00, 0xf5, 0x21, 0x00


	//----- nvinfo : EIATTR_KPARAM_INFO
	.align		4
.L_13:
        /*0038*/ 	.byte	0x04, 0x17
        /*003a*/ 	.short	(.L_15 - .L_14)
.L_14:
        /*003c*/ 	.word	0x00000000
        /*0040*/ 	.short	0x0000
        /*0042*/ 	.short	0x0000
        /*0044*/ 	.byte	0x00, 0xf5, 0x21, 0x00


	//----- nvinfo : EIATTR_SPARSE_MMA_MASK
	.align		4
.L_15:
        /*0048*/ 	.byte	0x03, 0x50
        /*004a*/ 	.short	0x0000


	//----- nvinfo : EIATTR_MAXREG_COUNT
	.align		4
        /*004c*/ 	.byte	0x03, 0x1b
        /*004e*/ 	.short	0x00ff


	//----- nvinfo : EIATTR_NUM_BARRIERS
	.align		4
        /*0050*/ 	.byte	0x02, 0x4c
        /*0052*/ 	.byte	0x01
	.zero		1


	//----- nvinfo : EIATTR_MERCURY_ISA_VERSION
	.align		4
        /*0054*/ 	.byte	0x03, 0x5f
        /*0056*/ 	.short	0x0101


	//----- nvinfo : EIATTR_COOP_GROUP_MASK_REGIDS
	.align		4
        /*0058*/ 	.byte	0x04, 0x29
        /*005a*/ 	.short	(.L_17 - .L_16)


	//   ....[0]....
.L_16:
        /*005c*/ 	.word	0xffffffff


	//   ....[1]....
        /*0060*/ 	.word	0xffffffff


	//   ....[2]....
        /*0064*/ 	.word	0xffffffff


	//   ....[3]....
        /*0068*/ 	.word	0xffffffff


	//   ....[4]....
        /*006c*/ 	.word	0xffffffff


	//   ....[5]....
        /*0070*/ 	.word	0xffffffff


	//   ....[6]....
        /*0074*/ 	.word	0xffffffff


	//   ....[7]....
        /*0078*/ 	.word	0xffffffff


	//----- nvinfo : EIATTR_COOP_GROUP_INSTR_OFFSETS
	.align		4
.L_17:
        /*007c*/ 	.byte	0x04, 0x28
        /*007e*/ 	.short	(.L_19 - .L_18)


	//   ....[0]....
.L_18:
        /*0080*/ 	.word	0x00000180


	//   ....[1]....
        /*0084*/ 	.word	0x000001a0


	//   ....[2]....
        /*0088*/ 	.word	0x000001d0


	//   ....[3]....
        /*008c*/ 	.word	0x00000250


	//   ....[4]....
        /*0090*/ 	.word	0x000002b0


	//   ....[5]....
        /*0094*/ 	.word	0x00000330


	//   ....[6]....
        /*0098*/ 	.word	0x00000360


	//   ....[7]....
        /*009c*/ 	.word	0x00000380


	//----- nvinfo : EIATTR_VRC_CTA_INIT_COUNT
	.align		4
.L_19:
        /*00a0*/ 	.byte	0x02, 0x4a
	.zero		1
	.zero		1


	//----- nvinfo : EIATTR_EXIT_INSTR_OFFSETS
	.align		4
        /*00a4*/ 	.byte	0x04, 0x1c
        /*00a6*/ 	.short	(.L_21 - .L_20)


	//   ....[0]....
.L_20:
        /*00a8*/ 	.word	0x00000320


	//   ....[1]....
        /*00ac*/ 	.word	0x00000390


	//   ....[2]....
        /*00b0*/ 	.word	0x000003d0


	//----- nvinfo : EIATTR_CBANK_PARAM_SIZE
	.align		4
.L_21:
        /*00b4*/ 	.byte	0x03, 0x19
        /*00b6*/ 	.short	0x001c


	//----- nvinfo : EIATTR_PARAM_CBANK
	.align		4
        /*00b8*/ 	.byte	0x04, 0x0a
        /*00ba*/ 	.short	(.L_23 - .L_22)
	.align		4
.L_22:
        /*00bc*/ 	.word	index@(.nv.constant0._Z23dot_prod_f32_f32_kernelILi256EEvPfS0_S0_i)
        /*00c0*/ 	.short	0x0380
        /*00c2*/ 	.short	0x001c


	//----- nvinfo : EIATTR_SW_WAR
	.align		4
.L_23:
        /*00c4*/ 	.byte	0x04, 0x36
        /*00c6*/ 	.short	(.L_25 - .L_24)
.L_24:
        /*00c8*/ 	.word	0x00000008
.L_25:


//--------------------- .nv.callgraph             --------------------------
	.section	.nv.callgraph,"",@"SHT_CUDA_CALLGRAPH"
	.align	4
	.sectionentsize	8
	.align		4
        /*0000*/ 	.word	0x00000000
	.align		4
        /*0004*/ 	.word	0xffffffff
	.align		4
        /*0008*/ 	.word	0x00000000
	.align		4
        /*000c*/ 	.word	0xfffffffe
	.align		4
        /*0010*/ 	.word	0x00000000
	.align		4
        /*0014*/ 	.word	0xfffffffd
	.align		4
        /*0018*/ 	.word	0x00000000
	.align		4
        /*001c*/ 	.word	0xfffffffc


//--------------------- .text._Z23dot_prod_f32_f32_kernelILi256EEvPfS0_S0_i --------------------------
	.section	.text._Z23dot_prod_f32_f32_kernelILi256EEvPfS0_S0_i,"ax",@progbits
	.align	128
        .global         _Z23dot_prod_f32_f32_kernelILi256EEvPfS0_S0_i
        .type           _Z23dot_prod_f32_f32_kernelILi256EEvPfS0_S0_i,@function
        .size           _Z23dot_prod_f32_f32_kernelILi256EEvPfS0_S0_i,(.L_x_1 - _Z23dot_prod_f32_f32_kernelILi256EEvPfS0_S0_i)
        .other          _Z23dot_prod_f32_f32_kernelILi256EEvPfS0_S0_i,@"STO_CUDA_ENTRY STV_DEFAULT"
_Z23dot_prod_f32_f32_kernelILi256EEvPfS0_S0_i:
.text._Z23dot_prod_f32_f32_kernelILi256EEvPfS0_S0_i:
[----:B------:R-:W-:Y:S01]  /*0000*/  LDC R1, c[0x0][0x37c] ;  /* 0x0000df00ff017b82 */ /* 0x000fe20000000800 */
[----:B------:R-:W0:Y:S07]  /*0010*/  S2R R0, SR_TID.X ;  /* 0x0000000000007919 */ /* 0x000e2e0000002100 */
[----:B------:R-:W1:Y:S01]  /*0020*/  S2UR UR4, SR_CTAID.X ;  /* 0x00000000000479c3 */ /* 0x000e620000002500 */
[----:B------:R-:W2:Y:S07]  /*0030*/  LDCU UR5, c[0x0][0x398] ;  /* 0x00007300ff0577ac */ /* 0x000eae0008000800 */
[----:B------:R-:W1:Y:S08]  /*0040*/  LDC R2, c[0x0][0x360] ;  /* 0x0000d800ff027b82 */ /* 0x000e700000000800 */
[----:B------:R-:W3:Y:S08]  /*0050*/  LDC.64 R8, c[0x0][0x380] ;  /* 0x0000e000ff087b82 */ /* 0x000ef00000000a00 */
[----:B------:R-:W4:Y:S01]  /*0060*/  LDC.64 R10, c[0x0][0x388] ;  /* 0x0000e200ff0a7b82 */ /* 0x000f220000000a00 */
[----:B-1----:R-:W-:Y:S01]  /*0070*/  IMAD R3, R2, UR4, RZ ;  /* 0x0000000402037c24 */ /* 0x002fe2000f8e02ff */
[----:B--2---:R-:W-:-:S04]  /*0080*/  USHF.R.S32.HI UR4, URZ, 0x1f, UR5 ;  /* 0x0000001fff047899 */ /* 0x004fc80008011405 */
[----:B0-----:R-:W-:-:S04]  /*0090*/  IADD3 R6, P1, PT, R3, R0, RZ ;  /* 0x0000000003067210 */ /* 0x001fc80007f3e0ff */
[----:B------:R-:W-:Y:S01]  /*00a0*/  ISETP.GE.U32.AND P0, PT, R6, UR5, PT ;  /* 0x0000000506007c0c */ /* 0x000fe2000bf06070 */
[----:B------:R-:W-:-:S05]  /*00b0*/  IMAD.X R3, RZ, RZ, RZ, P1 ;  /* 0x000000ffff037224 */ /* 0x000fca00008e06ff */
[----:B------:R-:W-:Y:S01]  /*00c0*/  ISETP.GE.U32.AND.EX P0, PT, R3, UR4, PT, P0 ;  /* 0x0000000403007c0c */ /* 0x000fe2000bf06100 */
[----:B------:R-:W0:-:S12]  /*00d0*/  LDCU.64 UR4, c[0x0][0x358] ;  /* 0x00006b00ff0477ac */ /* 0x000e180008000a00 */
[C---:B------:R-:W-:Y:S01]  /*00e0*/  @!P0 IMAD.SHL.U32 R5, R6.reuse, 0x4, RZ ;  /* 0x0000000406058824 */ /* 0x040fe200078e00ff */
[----:B------:R-:W-:-:S04]  /*00f0*/  @!P0 SHF.L.U64.HI R6, R6, 0x2, R3 ;  /* 0x0000000206068819 */ /* 0x000fc80000010203 */
[C---:B---3--:R-:W-:Y:S02]  /*0100*/  @!P0 IADD3 R2, P1, PT, R5.reuse, R8, RZ ;  /* 0x0000000805028210 */ /* 0x048fe40007f3e0ff */
[----:B----4-:R-:W-:-:S03]  /*0110*/  @!P0 IADD3 R4, P2, PT, R5, R10, RZ ;  /* 0x0000000a05048210 */ /* 0x010fc60007f5e0ff */
[C---:B------:R-:W-:Y:S01]  /*0120*/  @!P0 IMAD.X R3, R6.reuse, 0x1, R9, P1 ;  /* 0x0000000106038824 */ /* 0x040fe200008e0609 */
[----:B------:R-:W-:-:S04]  /*0130*/  @!P0 IADD3.X R5, PT, PT, R6, R11, RZ, P2, !PT ;  /* 0x0000000b06058210 */ /* 0x000fc800017fe4ff */
[----:B0-----:R-:W2:Y:S04]  /*0140*/  @!P0 LDG.E R2, desc[UR4][R2.64] ;  /* 0x0000000402028981 */ /* 0x001ea8000c1e1900 */
[----:B------:R-:W2:Y:S01]  /*0150*/  @!P0 LDG.E R5, desc[UR4][R4.64] ;  /* 0x0000000404058981 */ /* 0x000ea2000c1e1900 */
[----:B------:R-:W-:Y:S02]  /*0160*/  IMAD.MOV.U32 R6, RZ, RZ, RZ ;  /* 0x000000ffff067224 */ /* 0x000fe400078e00ff */
[----:B--2---:R-:W-:-:S05]  /*0170*/  @!P0 FMUL R6, R2, R5 ;  /* 0x0000000502068220 */ /* 0x004fca0000400000 */
[----:B------:R-:W0:Y:S02]  /*0180*/  SHFL.BFLY PT, R7, R6, 0x10, 0x1f ;  /* 0x0e001f0006077f89 */ /* 0x000e2400000e0000 */
[----:B0-----:R-:W-:-:S05]  /*0190*/  FADD R8, R7, R6 ;  /* 0x0000000607087221 */ /* 0x001fca0000000000 */
[----:B------:R-:W0:Y:S02]  /*01a0*/  SHFL.BFLY PT, R7, R8, 0x8, 0x1f ;  /* 0x0d001f0008077f89 */ /* 0x000e2400000e0000 */
[----:B0-----:R-:W-:Y:S01]  /*01b0*/  FADD R9, R8, R7 ;  /* 0x0000000708097221 */ /* 0x001fe20000000000 */
[----:B------:R-:W-:-:S04]  /*01c0*/  LOP3.LUT P1, R7, R0, 0x1f, RZ, 0xc0, !PT ;  /* 0x0000001f00077812 */ /* 0x000fc8000782c0ff */
[----:B------:R-:W0:Y:S01]  /*01d0*/  SHFL.BFLY PT, R10, R9, 0x4, 0x1f ;  /* 0x0c801f00090a7f89 */ /* 0x000e2200000e0000 */
[----:B------:R-:W-:-:S04]  /*01e0*/  ISETP.GT.U32.AND P0, PT, R7, 0x7, PT ;  /* 0x000000070700780c */ /* 0x000fc80003f04070 */
[----:B------:R-:W-:-:S04]  /*01f0*/  ISETP.GT.U32.OR P0, PT, R0, 0xff, P0 ;  /* 0x000000ff0000780c */ /* 0x000fc80000704470 */
[----:B------:R-:W1:Y:S01]  /*0200*/  @!P1 S2R R5, SR_CgaCtaId ;  /* 0x0000000000059919 */ /* 0x000e620000008800 */
[----:B------:R-:W-:-:S08]  /*0210*/  @!P1 MOV R4, 0x400 ;  /* 0x0000040000049802 */ /* 0x000fd00000000f00 */
[----:B------:R-:W2:Y:S01]  /*0220*/  @!P0 S2R R11, SR_CgaCtaId ;  /* 0x00000000000b8919 */ /* 0x000ea20000008800 */
[----:B------:R-:W-:Y:S01]  /*0230*/  @!P0 MOV R6, 0x400 ;  /* 0x0000040000068802 */ /* 0x000fe20000000f00 */
[----:B0-----:R-:W-:-:S05]  /*0240*/  FADD R10, R9, R10 ;  /* 0x0000000a090a7221 */ /* 0x001fca0000000000 */
[----:B------:R-:W0:Y:S01]  /*0250*/  SHFL.BFLY PT, R3, R10, 0x2, 0x1f ;  /* 0x0c401f000a037f89 */ /* 0x000e2200000e0000 */
[----:B-1----:R-:W-:-:S04]  /*0260*/  @!P1 LEA R5, R5, R4, 0x18 ;  /* 0x0000000405059211 */ /* 0x002fc800078ec0ff */
[----:B------:R-:W-:Y:S02]  /*0270*/  @!P1 LEA.HI R5, R0, R5, RZ, 0x1d ;  /* 0x0000000500059211 */ /* 0x000fe400078fe8ff */
[----:B--2---:R-:W-:Y:S01]  /*0280*/  @!P0 LEA R6, R11, R6, 0x18 ;  /* 0x000000060b068211 */ /* 0x004fe200078ec0ff */
[----:B0-----:R-:W-:-:S04]  /*0290*/  FADD R3, R10, R3 ;  /* 0x000000030a037221 */ /* 0x001fc80000000000 */
[----:B------:R-:W-:Y:S01]  /*02a0*/  @!P0 IMAD R7, R7, 0x4, R6 ;  /* 0x0000000407078824 */ /* 0x000fe200078e0206 */
[----:B------:R-:W0:Y:S02]  /*02b0*/  SHFL.BFLY PT, R2, R3, 0x1, 0x1f ;  /* 0x0c201f0003027f89 */ /* 0x000e2400000e0000 */
[----:B0-----:R-:W-:Y:S01]  /*02c0*/  FADD R4, R3, R2 ;  /* 0x0000000203047221 */ /* 0x001fe20000000000 */
[----:B------:R-:W-:-:S04]  /*02d0*/  HFMA2 R2, -RZ, RZ, 0, 0 ;  /* 0x00000000ff027431 */ /* 0x000fc800000001ff */
[----:B------:R0:W-:Y:S01]  /*02e0*/  @!P1 STS [R5], R4 ;  /* 0x0000000405009388 */ /* 0x0001e20000000800 */
[----:B------:R-:W-:Y:S06]  /*02f0*/  BAR.SYNC.DEFER_BLOCKING 0x0 ;  /* 0x0000000000007b1d */ /* 0x000fec0000010000 */
[----:B------:R0:W1:Y:S01]  /*0300*/  @!P0 LDS R2, [R7] ;  /* 0x0000000007028984 */ /* 0x0000620000000800 */
[----:B------:R-:W-:-:S13]  /*0310*/  ISETP.GT.U32.AND P0, PT, R0, 0x1f, PT ;  /* 0x0000001f0000780c */ /* 0x000fda0003f04070 */
[----:B0-----:R-:W-:Y:S05]  /*0320*/  @P0 EXIT ;  /* 0x000000000000094d */ /* 0x001fea0003800000 */
[----:B-1----:R-:W0:Y:S01]  /*0330*/  SHFL.BFLY PT, R3, R2, 0x4, 0x1f ;  /* 0x0c801f0002037f89 */ /* 0x002e2200000e0000 */
[----:B------:R-:W-:Y:S01]  /*0340*/  ISETP.NE.AND P0, PT, R0, RZ, PT ;  /* 0x000000ff0000720c */ /* 0x000fe20003f05270 */
[----:B0-----:R-:W-:-:S05]  /*0350*/  FADD R3, R3, R2 ;  /* 0x0000000203037221 */ /* 0x001fca0000000000 */
[----:B------:R-:W0:Y:S02]  /*0360*/  SHFL.BFLY PT, R4, R3, 0x2, 0x1f ;  /* 0x0c401f0003047f89 */ /* 0x000e2400000e0000 */
[----:B0-----:R-:W-:-:S05]  /*0370*/  FADD R4, R3, R4 ;  /* 0x0000000403047221 */ /* 0x001fca0000000000 */
[----:B------:R0:W1:Y:S01]  /*0380*/  SHFL.BFLY PT, R5, R4, 0x1, 0x1f ;  /* 0x0c201f0004057f89 */ /* 0x00006200000e0000 */
[----:B------:R-:W-:Y:S05]  /*0390*/  @P0 EXIT ;  /* 0x000000000000094d */ /* 0x000fea0003800000 */
[----:B------:R-:W2:Y:S01]  /*03a0*/  LDC.64 R2, c[0x0][0x390] ;  /* 0x0000e400ff027b82 */ /* 0x000ea20000000a00 */
[----:B-1----:R-:W-:-:S05]  /*03b0*/  FADD R5, R4, R5 ;  /* 0x0000000504057221 */ /* 0x002fca0000000000 */
[----:B--2---:R-:W-:Y:S01]  /*03c0*/  REDG.E.ADD.F32.FTZ.RN.STRONG.GPU desc[UR4][R2.64], R5 ;  /* 0x00000005020079a6 */ /* 0x004fe2000c12f304 */
[----:B------:R-:W-:Y:S05]  /*03d0*/  EXIT ;  /* 0x000000000000794d */ /* 0x000fea0003800000 */
.L_x_0:
[----:B------:R-:W-:-:S00]  /*03e0*/  BRA `(.L_x_0) ;  /* 0xfffffffc00fc7947 */ /* 0x000fc0000383ffff */
[----:B------:R-:W-:-:S00]  /*03f0*/  NOP ;  /* 0x0000000000007918 */ /* 0x000fc00000000000 */
        /* <DEDUP_REMOVED lines=8> */
.L_x_1:


//--------------------- .nv.shared._Z23dot_prod_f32_f32_kernelILi256EEvPfS0_S0_i --------------------------
	.section	.nv.shared._Z23dot_prod_f32_f32_kernelILi256EEvPfS0_S0_i,"aw",@nobits
	.sectionflags	@""
	.align	4
.nv.shared._Z23dot_prod_f32_f32_kernelILi256EEvPfS0_S0_i:
	.zero		1056


//--------------------- .nv.shared.reserved.0     --------------------------
	.section	.nv.shared.reserved.0,"aw",@nobits
	.weak		__nv_reservedSMEM_offset_0_alias
	.size		__nv_reservedSMEM_offset_0_alias, 0, 64
	.other		__nv_reservedSMEM_offset_0_alias,@"STO_CUDA_RESERVED_SHARED STV_DEFAULT"
__nv_reservedSMEM_offset_0_alias:
	.zero		0
	.zero		64


//--------------------- .nv.constant0._Z23dot_prod_f32_f32_kernelILi256EEvPfS0_S0_i --------------------------
	.section	.nv.constant0._Z23dot_prod_f32_f32_kernelILi256EEvPfS0_S0_i,"a",@progbits
	.sectionflags	@""
	.align	4
.nv.constant0._Z23dot_prod_f32_f32_kernelILi256EEvPfS0_S0_i:
	.zero		924


//--------------------- SYMBOLS --------------------------

	.type		.nv.reservedSmem.offset0,@object
	.size		.nv.reservedSmem.offset0,0x4
	.type		.nv.reservedSmem.cap,@object
	.size		.nv.reservedSmem.cap,0x4
